	.headerflags	@"EF_CUDA_TEXMODE_UNIFIED EF_CUDA_64BIT_ADDRESS EF_CUDA_ACCELERATORS EF_CUDA_SM90 EF_CUDA_VIRTUAL_SM(EF_CUDA_SM90)"
	.elftype	@"ET_EXEC"


//--------------------- .nv.info                  --------------------------
	.section	.nv.info,"",@"SHT_CUDA_INFO"
	.align	4


	//----- nvinfo : EIATTR_REGCOUNT
	.align		4
        /*0000*/ 	.byte	0x04, 0x2f
        /*0002*/ 	.short	(.L_3 - .L_2)
	.align		4
.L_2:
        /*0004*/ 	.word	index@(triton_poi_fused__native_batch_norm_legit_no_training_add_46)
        /*0008*/ 	.word	0x00000020


	//----- nvinfo : EIATTR_MIN_STACK_SIZE
	.align		4
.L_3:
        /*000c*/ 	.byte	0x04, 0x12
        /*000e*/ 	.short	(.L_5 - .L_4)
	.align		4
.L_4:
        /*0010*/ 	.word	index@(triton_poi_fused__native_batch_norm_legit_no_training_add_46)
        /*0014*/ 	.word	0x00000000


	//----- nvinfo : EIATTR_FRAME_SIZE
	.align		4
.L_5:
        /*0018*/ 	.byte	0x04, 0x11
        /*001a*/ 	.short	(.L_7 - .L_6)
	.align		4
.L_6:
        /*001c*/ 	.word	index@(triton_poi_fused__native_batch_norm_legit_no_training_add_46)
        /*0020*/ 	.word	0x00000000


	//----- nvinfo : EIATTR_MIN_STACK_SIZE
	.align		4
.L_7:
        /*0024*/ 	.byte	0x04, 0x12
        /*0026*/ 	.short	(.L_9 - .L_8)
	.align		4
.L_8:
        /*0028*/ 	.word	index@(triton_poi_fused__native_batch_norm_legit_no_training_add_46)
        /*002c*/ 	.word	0x00000000
.L_9:


//--------------------- .nv.info.triton_poi_fused__native_batch_norm_legit_no_training_add_46 --------------------------
	.section	.nv.info.triton_poi_fused__native_batch_norm_legit_no_training_add_46,"",@"SHT_CUDA_INFO"
	.sectionflags	@""
	.align	4


	//----- nvinfo : EIATTR_CUDA_API_VERSION
	.align		4
        /*0000*/ 	.byte	0x04, 0x37
        /*0002*/ 	.short	(.L_11 - .L_10)
.L_10:
        /*0004*/ 	.word	0x0000007c


	//----- nvinfo : EIATTR_KPARAM_INFO
	.align		4
.L_11:
        /*0008*/ 	.byte	0x04, 0x17
        /*000a*/ 	.short	(.L_13 - .L_12)
.L_12:
        /*000c*/ 	.word	0x00000000
        /*0010*/ 	.short	0x000b
        /*0012*/ 	.short	0x0058
        /*0014*/ 	.byte	0x00, 0xf0, 0x11, 0x00


	//----- nvinfo : EIATTR_KPARAM_INFO
	.align		4
.L_13:
        /*0018*/ 	.byte	0x04, 0x17
        /*001a*/ 	.short	(.L_15 - .L_14)
.L_14:
        /*001c*/ 	.word	0x00000000
        /*0020*/ 	.short	0x000a
        /*0022*/ 	.short	0x0050
        /*0024*/ 	.byte	0x00, 0xf4, 0x21, 0x00


	//----- nvinfo : EIATTR_KPARAM_INFO
	.align		4
.L_15:
        /*0028*/ 	.byte	0x04, 0x17
        /*002a*/ 	.short	(.L_17 - .L_16)
.L_16:
        /*002c*/ 	.word	0x00000000
        /*0030*/ 	.short	0x0009
        /*0032*/ 	.short	0x0048
        /*0034*/ 	.byte	0x00, 0xf4, 0x21, 0x00


	//----- nvinfo : EIATTR_KPARAM_INFO
	.align		4
.L_17:
        /*0038*/ 	.byte	0x04, 0x17
        /*003a*/ 	.short	(.L_19 - .L_18)
.L_18:
        /*003c*/ 	.word	0x00000000
        /*0040*/ 	.short	0x0008
        /*0042*/ 	.short	0x0040
        /*0044*/ 	.byte	0x00, 0xf4, 0x21, 0x00


	//----- nvinfo : EIATTR_KPARAM_INFO
	.align		4
.L_19:
        /*0048*/ 	.byte	0x04, 0x17
        /*004a*/ 	.short	(.L_21 - .L_20)
.L_20:
        /*004c*/ 	.word	0x00000000
        /*0050*/ 	.short	0x0007
        /*0052*/ 	.short	0x0038
        /*0054*/ 	.byte	0x00, 0xf4, 0x21, 0x00


	//----- nvinfo : EIATTR_KPARAM_INFO
	.align		4
.L_21:
        /*0058*/ 	.byte	0x04, 0x17
        /*005a*/ 	.short	(.L_23 - .L_22)
.L_22:
        /*005c*/ 	.word	0x00000000
        /*0060*/ 	.short	0x0006
        /*0062*/ 	.short	0x0030
        /*0064*/ 	.byte	0x00, 0xf4, 0x21, 0x00


	//----- nvinfo : EIATTR_KPARAM_INFO
	.align		4
.L_23:
        /*0068*/ 	.byte	0x04, 0x17
        /*006a*/ 	.short	(.L_25 - .L_24)
.L_24:
        /*006c*/ 	.word	0x00000000
        /*0070*/ 	.short	0x0005
        /*0072*/ 	.short	0x0028
        /*0074*/ 	.byte	0x00, 0xf4, 0x21, 0x00


	//----- nvinfo : EIATTR_KPARAM_INFO
	.align		4
.L_25:
        /*0078*/ 	.byte	0x04, 0x17
        /*007a*/ 	.short	(.L_27 - .L_26)
.L_26:
        /*007c*/ 	.word	0x00000000
        /*0080*/ 	.short	0x0004
        /*0082*/ 	.short	0x0020
        /*0084*/ 	.byte	0x00, 0xf4, 0x21, 0x00


	//----- nvinfo : EIATTR_KPARAM_INFO
	.align		4
.L_27:
        /*0088*/ 	.byte	0x04, 0x17
        /*008a*/ 	.short	(.L_29 - .L_28)
.L_28:
        /*008c*/ 	.word	0x00000000
        /*0090*/ 	.short	0x0003
        /*0092*/ 	.short	0x0018
        /*0094*/ 	.byte	0x00, 0xf4, 0x21, 0x00


	//----- nvinfo : EIATTR_KPARAM_INFO
	.align		4
.L_29:
        /*0098*/ 	.byte	0x04, 0x17
        /*009a*/ 	.short	(.L_31 - .L_30)
.L_30:
        /*009c*/ 	.word	0x00000000
        /*00a0*/ 	.short	0x0002
        /*00a2*/ 	.short	0x0010
        /*00a4*/ 	.byte	0x00, 0xf4, 0x21, 0x00


	//----- nvinfo : EIATTR_KPARAM_INFO
	.align		4
.L_31:
        /*00a8*/ 	.byte	0x04, 0x17
        /*00aa*/ 	.short	(.L_33 - .L_32)
.L_32:
        /*00ac*/ 	.word	0x00000000
        /*00b0*/ 	.short	0x0001
        /*00b2*/ 	.short	0x0008
        /*00b4*/ 	.byte	0x00, 0xf4, 0x21, 0x00


	//----- nvinfo : EIATTR_KPARAM_INFO
	.align		4
.L_33:
        /*00b8*/ 	.byte	0x04, 0x17
        /*00ba*/ 	.short	(.L_35 - .L_34)
.L_34:
        /*00bc*/ 	.word	0x00000000
        /*00c0*/ 	.short	0x0000
        /*00c2*/ 	.short	0x0000
        /*00c4*/ 	.byte	0x00, 0xf4, 0x21, 0x00


	//----- nvinfo : EIATTR_SPARSE_MMA_MASK
	.align		4
.L_35:
        /*00c8*/ 	.byte	0x03, 0x50
        /*00ca*/ 	.short	0x0000


	//----- nvinfo : EIATTR_MAXREG_COUNT
	.align		4
        /*00cc*/ 	.byte	0x03, 0x1b
        /*00ce*/ 	.short	0x00ff


	//----- nvinfo : EIATTR_EXIT_INSTR_OFFSETS
	.align		4
        /*00d0*/ 	.byte	0x04, 0x1c
        /*00d2*/ 	.short	(.L_37 - .L_36)


	//   ....[0]....
.L_36:
        /*00d4*/ 	.word	0x000004e0


	//   ....[1]....
        /*00d8*/ 	.word	0x00000500


	//----- nvinfo : EIATTR_REQNTID
	.align		4
.L_37:
        /*00dc*/ 	.byte	0x04, 0x10
        /*00de*/ 	.short	(.L_39 - .L_38)
.L_38:
        /*00e0*/ 	.word	0x00000080
        /*00e4*/ 	.word	0x00000001
        /*00e8*/ 	.word	0x00000001


	//----- nvinfo : EIATTR_CBANK_PARAM_SIZE
	.align		4
.L_39:
        /*00ec*/ 	.byte	0x03, 0x19
        /*00ee*/ 	.short	0x005c


	//----- nvinfo : EIATTR_PARAM_CBANK
	.align		4
        /*00f0*/ 	.byte	0x04, 0x0a
        /*00f2*/ 	.short	(.L_41 - .L_40)
	.align		4
.L_40:
        /*00f4*/ 	.word	index@(.nv.constant0.triton_poi_fused__native_batch_norm_legit_no_training_add_46)
        /*00f8*/ 	.short	0x0210
        /*00fa*/ 	.short	0x005c


	//----- nvinfo : EIATTR_SW_WAR
	.align		4
.L_41:
        /*00fc*/ 	.byte	0x04, 0x36
        /*00fe*/ 	.short	(.L_43 - .L_42)
.L_42:
        /*0100*/ 	.word	0x00000008
.L_43:


//--------------------- .nv.callgraph             --------------------------
	.section	.nv.callgraph,"",@"SHT_CUDA_CALLGRAPH"
	.align	4
	.sectionentsize	8
	.align		4
        /*0000*/ 	.word	0x00000000
	.align		4
        /*0004*/ 	.word	0xffffffff
	.align		4
        /*0008*/ 	.word	0x00000000
	.align		4
        /*000c*/ 	.word	0xfffffffe
	.align		4
        /*0010*/ 	.word	0x00000000
	.align		4
        /*0014*/ 	.word	0xfffffffd
	.align		4
        /*0018*/ 	.word	0x00000000
	.align		4
        /*001c*/ 	.word	0xfffffffc


//--------------------- .nv.constant4             --------------------------
	.section	.nv.constant4,"a",@progbits
	.align	8
	.align		8
.nv.constant4:
        /*0000*/ 	.dword	_$_str
	.align		8
        /*0008*/ 	.dword	_$_str_$_2


//--------------------- .text.triton_poi_fused__native_batch_norm_legit_no_training_add_46 --------------------------
	.section	.text.triton_poi_fused__native_batch_norm_legit_no_training_add_46,"ax",@progbits
	.align	128
        .global         triton_poi_fused__native_batch_norm_legit_no_training_add_46
        .type           triton_poi_fused__native_batch_norm_legit_no_training_add_46,@function
        .size           triton_poi_fused__native_batch_norm_legit_no_training_add_46,(.L_x_1 - triton_poi_fused__native_batch_norm_legit_no_training_add_46)
        .other          triton_poi_fused__native_batch_norm_legit_no_training_add_46,@"STO_CUDA_ENTRY STV_DEFAULT"
triton_poi_fused__native_batch_norm_legit_no_training_add_46:
.text.triton_poi_fused__native_batch_norm_legit_no_training_add_46:
[----:B------:R-:W0:Y:S01]  /*0000*/  LDC R1, c[0x0][0x28] ;  /* 0x00000a00ff017b82 */ /* 0x000e220000000800 */
[----:B------:R-:W1:Y:S07]  /*0010*/  S2R R2, SR_TID.X ;  /* 0x0000000000027919 */ /* 0x000e6e0000002100 */
[----:B------:R-:W2:Y:S01]  /*0020*/  LDC.64 R26, c[0x0][0x220] ;  /* 0x00008800ff1a7b82 */ /* 0x000ea20000000a00 */
[----:B------:R-:W-:Y:S02]  /*0030*/  CS2R R4, SRZ ;  /* 0x0000000000047805 */ /* 0x000fe4000001ff00 */
[----:B------:R-:W-:Y:S01]  /*0040*/  CS2R R6, SRZ ;  /* 0x0000000000067805 */ /* 0x000fe2000001ff00 */
[----:B------:R-:W3:Y:S01]  /*0050*/  S2R R3, SR_CTAID.X ;  /* 0x0000000000037919 */ /* 0x000ee20000002500 */
[----:B------:R-:W-:-:S03]  /*0060*/  ULDC.64 UR4, c[0x0][0x208] ;  /* 0x0000820000047ab9 */ /* 0x000fc60000000a00 */
[----:B------:R-:W4:Y:S08]  /*0070*/  LDC.64 R28, c[0x0][0x248] ;  /* 0x00009200ff1c7b82 */ /* 0x000f300000000a00 */
[----:B------:R-:W5:Y:S08]  /*0080*/  LDC.64 R22, c[0x0][0x210] ;  /* 0x00008400ff167b82 */ /* 0x000f700000000a00 */
[----:B------:R-:W5:Y:S01]  /*0090*/  LDC.64 R8, c[0x0][0x218] ;  /* 0x00008600ff087b82 */ /* 0x000f620000000a00 */
[----:B-1----:R-:W-:-:S07]  /*00a0*/  LOP3.LUT R2, R2, 0x7f, RZ, 0xc0, !PT ;  /* 0x0000007f02027812 */ /* 0x002fce00078ec0ff */
[----:B------:R-:W1:Y:S01]  /*00b0*/  LDC.64 R10, c[0x0][0x238] ;  /* 0x00008e00ff0a7b82 */ /* 0x000e620000000a00 */
[----:B---3--:R-:W-:-:S04]  /*00c0*/  LEA R2, R3, R2, 0x7 ;  /* 0x0000000203027211 */ /* 0x008fc800078e38ff */
[C---:B------:R-:W-:Y:S01]  /*00d0*/  ISETP.GE.AND P4, PT, R2.reuse, 0x1600, PT ;  /* 0x000016000200780c */ /* 0x040fe20003f86270 */
[----:B------:R-:W-:Y:S02]  /*00e0*/  IMAD.HI R0, R2, 0x2e8ba2e9, RZ ;  /* 0x2e8ba2e902007827 */ /* 0x000fe400078e02ff */
[----:B------:R-:W3:Y:S03]  /*00f0*/  LDC.64 R12, c[0x0][0x240] ;  /* 0x00009000ff0c7b82 */ /* 0x000ee60000000a00 */
[----:B------:R-:W-:-:S04]  /*0100*/  SHF.R.U32.HI R3, RZ, 0x1f, R0 ;  /* 0x0000001fff037819 */ /* 0x000fc80000011600 */
[----:B------:R-:W-:Y:S01]  /*0110*/  LEA.HI.SX32 R3, R0, R3, 0x1c ;  /* 0x0000000300037211 */ /* 0x000fe200078fe2ff */
[----:B------:R-:W3:Y:S04]  /*0120*/  LDC.64 R14, c[0x0][0x228] ;  /* 0x00008a00ff0e7b82 */ /* 0x000ee80000000a00 */
[----:B------:R-:W-:-:S04]  /*0130*/  IMAD R25, R3, -0x58, R2 ;  /* 0xffffffa803197824 */ /* 0x000fc800078e0202 */
[C---:B--2---:R-:W-:Y:S01]  /*0140*/  IMAD.WIDE R26, R25.reuse, 0x4, R26 ;  /* 0x00000004191a7825 */ /* 0x044fe200078e021a */
[----:B------:R-:W2:Y:S03]  /*0150*/  LDC.64 R16, c[0x0][0x230] ;  /* 0x00008c00ff107b82 */ /* 0x000ea60000000a00 */
[----:B----4-:R-:W-:Y:S01]  /*0160*/  IMAD.WIDE R28, R25, 0x4, R28 ;  /* 0x00000004191c7825 */ /* 0x010fe200078e021c */
[----:B------:R4:W2:Y:S04]  /*0170*/  @!P4 LDG.E.EL R5, desc[UR4][R26.64] ;  /* 0x000000041a05c981 */ /* 0x0008a8000c2e1900 */
[----:B------:R-:W2:Y:S01]  /*0180*/  @!P4 LDG.E.EL R6, desc[UR4][R28.64] ;  /* 0x000000041c06c981 */ /* 0x000ea2000c2e1900 */
[----:B------:R-:W2:Y:S01]  /*0190*/  LDC.64 R18, c[0x0][0x250] ;  /* 0x00009400ff127b82 */ /* 0x000ea20000000a00 */
[----:B------:R-:W-:Y:S01]  /*01a0*/  HFMA2.MMA R3, -RZ, RZ, 0, 0 ;  /* 0x00000000ff037435 */ /* 0x000fe200000001ff */
[----:B------:R-:W-:Y:S01]  /*01b0*/  MOV R0, RZ ;  /* 0x000000ff00007202 */ /* 0x000fe20000000f00 */
[----:B-----5:R-:W-:-:S04]  /*01c0*/  IMAD.WIDE R22, R2, 0x4, R22 ;  /* 0x0000000402167825 */ /* 0x020fc800078e0216 */
[C---:B0-----:R-:W-:Y:S01]  /*01d0*/  IMAD.WIDE R8, R25.reuse, 0x4, R8 ;  /* 0x0000000419087825 */ /* 0x041fe200078e0208 */
[----:B------:R-:W0:Y:S03]  /*01e0*/  LDC.64 R20, c[0x0][0x258] ;  /* 0x00009600ff147b82 */ /* 0x000e260000000a00 */
[----:B-1----:R-:W-:Y:S01]  /*01f0*/  IMAD.WIDE R10, R2, 0x4, R10 ;  /* 0x00000004020a7825 */ /* 0x002fe200078e020a */
[----:B----4-:R-:W-:Y:S01]  /*0200*/  HFMA2.MMA R27, -RZ, RZ, 0, 0 ;  /* 0x00000000ff1b7435 */ /* 0x010fe200000001ff */
[----:B------:R1:W4:Y:S02]  /*0210*/  @!P4 LDG.E R3, desc[UR4][R22.64] ;  /* 0x000000041603c981 */ /* 0x000324000c1e1900 */
[C---:B---3--:R-:W-:Y:S02]  /*0220*/  IMAD.WIDE R12, R25.reuse, 0x4, R12 ;  /* 0x00000004190c7825 */ /* 0x048fe400078e020c */
[----:B------:R3:W4:Y:S02]  /*0230*/  @!P4 LDG.E.EL R0, desc[UR4][R8.64] ;  /* 0x000000040800c981 */ /* 0x000724000c2e1900 */
[----:B------:R-:W-:-:S02]  /*0240*/  IMAD.WIDE R14, R25, 0x4, R14 ;  /* 0x00000004190e7825 */ /* 0x000fc400078e020e */
[----:B------:R5:W4:Y:S02]  /*0250*/  @!P4 LDG.E R7, desc[UR4][R10.64] ;  /* 0x000000040a07c981 */ /* 0x000b24000c1e1900 */
[C---:B--2---:R-:W-:Y:S02]  /*0260*/  IMAD.WIDE R16, R25.reuse, 0x4, R16 ;  /* 0x0000000419107825 */ /* 0x044fe400078e0210 */
[----:B------:R-:W2:Y:S01]  /*0270*/  @!P4 LDG.E.EL R4, desc[UR4][R12.64] ;  /* 0x000000040c04c981 */ /* 0x000ea2000c2e1900 */
[----:B-1----:R-:W-:Y:S01]  /*0280*/  MOV R22, RZ ;  /* 0x000000ff00167202 */ /* 0x002fe20000000f00 */
[C---:B------:R-:W-:Y:S01]  /*0290*/  IMAD.WIDE R18, R25.reuse, 0x4, R18 ;  /* 0x0000000419127825 */ /* 0x040fe200078e0212 */
[----:B---3--:R-:W1:Y:S01]  /*02a0*/  LDC.64 R8, c[0x0][0x260] ;  /* 0x00009800ff087b82 */ /* 0x008e620000000a00 */
[----:B------:R-:W3:Y:S02]  /*02b0*/  @!P4 LDG.E.EL R27, desc[UR4][R14.64] ;  /* 0x000000040e1bc981 */ /* 0x000ee4000c2e1900 */
[----:B0-----:R-:W-:Y:S01]  /*02c0*/  IMAD.WIDE R20, R25, 0x4, R20 ;  /* 0x0000000419147825 */ /* 0x001fe200078e0214 */
[----:B------:R-:W-:-:S04]  /*02d0*/  CS2R R24, SRZ ;  /* 0x0000000000187805 */ /* 0x000fc8000001ff00 */
[----:B------:R-:W3:Y:S04]  /*02e0*/  @!P4 LDG.E.EL R22, desc[UR4][R20.64] ;  /* 0x000000041416c981 */ /* 0x000ee8000c2e1900 */
[----:B------:R-:W3:Y:S04]  /*02f0*/  @!P4 LDG.E.EL R24, desc[UR4][R16.64] ;  /* 0x000000041018c981 */ /* 0x000ee8000c2e1900 */
[----:B------:R-:W3:Y:S01]  /*0300*/  @!P4 LDG.E.EL R25, desc[UR4][R18.64] ;  /* 0x000000041219c981 */ /* 0x000ee2000c2e1900 */
[----:B-1----:R-:W-:-:S04]  /*0310*/  IMAD.WIDE R8, R2, 0x4, R8 ;  /* 0x0000000402087825 */ /* 0x002fc800078e0208 */
[----:B------:R-:W-:Y:S01]  /*0320*/  FADD R5, R5, 0.0010000000474974513054 ;  /* 0x3a83126f05057421 */ /* 0x000fe20000000000 */
[----:B------:R-:W-:-:S03]  /*0330*/  FADD R6, R6, 0.0010000000474974513054 ;  /* 0x3a83126f06067421 */ /* 0x000fc60000000000 */
[----:B-----5:R-:W0:Y:S08]  /*0340*/  MUFU.SQRT R10, R5 ;  /* 0x00000005000a7308 */ /* 0x020e300000002000 */
[----:B------:R-:W1:Y:S01]  /*0350*/  MUFU.SQRT R11, R6 ;  /* 0x00000006000b7308 */ /* 0x000e620000002000 */
[C---:B0-----:R-:W-:Y:S02]  /*0360*/  FSETP.GT.AND P0, PT, R10.reuse, 8.50705917302346158658e+37, PT ;  /* 0x7e8000000a00780b */ /* 0x041fe40003f04000 */
[----:B------:R-:W-:-:S02]  /*0370*/  FSETP.GEU.AND P2, PT, R10, 1.175494350822287508e-38, PT ;  /* 0x008000000a00780b */ /* 0x000fc40003f4e000 */
[C---:B-1----:R-:W-:Y:S02]  /*0380*/  FSETP.GT.AND P1, PT, R11.reuse, 8.50705917302346158658e+37, PT ;  /* 0x7e8000000b00780b */ /* 0x042fe40003f24000 */
[----:B------:R-:W-:-:S07]  /*0390*/  FSETP.GEU.AND P3, PT, R11, 1.175494350822287508e-38, PT ;  /* 0x008000000b00780b */ /* 0x000fce0003f6e000 */
[----:B------:R-:W-:Y:S01]  /*03a0*/  @P0 FMUL R10, R10, 0.25 ;  /* 0x3e8000000a0a0820 */ /* 0x000fe20000400000 */
[----:B------:R-:W-:-:S03]  /*03b0*/  HFMA2.MMA R6, -RZ, RZ, 1.625, 0 ;  /* 0x3e800000ff067435 */ /* 0x000fc600000001ff */
[----:B------:R-:W-:Y:S01]  /*03c0*/  @!P2 FMUL R10, R10, 16777216 ;  /* 0x4b8000000a0aa820 */ /* 0x000fe20000400000 */
[----:B------:R-:W-:-:S04]  /*03d0*/  @P1 FMUL R11, R11, 0.25 ;  /* 0x3e8000000b0b1820 */ /* 0x000fc80000400000 */
[----:B------:R-:W-:Y:S01]  /*03e0*/  @!P3 FMUL R11, R11, 16777216 ;  /* 0x4b8000000b0bb820 */ /* 0x000fe20000400000 */
[----:B------:R-:W0:Y:S01]  /*03f0*/  MUFU.RCP R10, R10 ;  /* 0x0000000a000a7308 */ /* 0x000e220000001000 */
[----:B------:R-:W-:-:S07]  /*0400*/  FSEL R5, R6, 1, P0 ;  /* 0x3f80000006057808 */ /* 0x000fce0000000000 */
[----:B------:R-:W1:Y:S01]  /*0410*/  MUFU.RCP R11, R11 ;  /* 0x0000000b000b7308 */ /* 0x000e620000001000 */
[----:B------:R-:W-:Y:S01]  /*0420*/  FSEL R6, R6, 1, P1 ;  /* 0x3f80000006067808 */ /* 0x000fe20000800000 */
[----:B------:R-:W-:-:S04]  /*0430*/  @!P2 FMUL R5, R5, 16777216 ;  /* 0x4b8000000505a820 */ /* 0x000fc80000400000 */
[----:B------:R-:W-:Y:S01]  /*0440*/  @!P3 FMUL R6, R6, 16777216 ;  /* 0x4b8000000606b820 */ /* 0x000fe20000400000 */
[----:B----4-:R-:W-:Y:S01]  /*0450*/  FADD R3, -R0, R3 ;  /* 0x0000000300037221 */ /* 0x010fe20000000100 */
[----:B--2---:R-:W-:Y:S01]  /*0460*/  FADD R7, -R4, R7 ;  /* 0x0000000704077221 */ /* 0x004fe20000000100 */
[----:B0-----:R-:W-:Y:S01]  /*0470*/  FMUL R10, R10, R5 ;  /* 0x000000050a0a7220 */ /* 0x001fe20000400000 */
[----:B-1----:R-:W-:-:S03]  /*0480*/  FMUL R6, R11, R6 ;  /* 0x000000060b067220 */ /* 0x002fc60000400000 */
[----:B------:R-:W-:Y:S01]  /*0490*/  FMUL R3, R10, R3 ;  /* 0x000000030a037220 */ /* 0x000fe20000400000 */
[----:B------:R-:W-:-:S03]  /*04a0*/  FMUL R7, R6, R7 ;  /* 0x0000000706077220 */ /* 0x000fc60000400000 */
[----:B---3--:R-:W-:Y:S01]  /*04b0*/  FFMA R3, R3, R27, R24 ;  /* 0x0000001b03037223 */ /* 0x008fe20000000018 */
[----:B------:R-:W-:-:S04]  /*04c0*/  FFMA R22, R7, R25, R22 ;  /* 0x0000001907167223 */ /* 0x000fc80000000016 */
[----:B------:R-:W-:Y:S01]  /*04d0*/  FADD R3, R3, R22 ;  /* 0x0000001603037221 */ /* 0x000fe20000000000 */
[----:B------:R-:W-:Y:S06]  /*04e0*/  @P4 EXIT ;  /* 0x000000000000494d */ /* 0x000fec0003800000 */
[----:B------:R-:W-:Y:S01]  /*04f0*/  STG.E desc[UR4][R8.64], R3 ;  /* 0x0000000308007986 */ /* 0x000fe2000c101904 */
[----:B------:R-:W-:Y:S05]  /*0500*/  EXIT ;  /* 0x000000000000794d */ /* 0x000fea0003800000 */
.L_x_0:
[----:B------:R-:W-:-:S00]  /*0510*/  BRA `(.L_x_0) ;  /* 0xfffffffc00fc7947 */ /* 0x000fc0000383ffff */
[----:B------:R-:W-:-:S00]  /*0520*/  NOP ;  /* 0x0000000000007918 */ /* 0x000fc00000000000 */
        /* <DEDUP_REMOVED lines=13> */
.L_x_1:


//--------------------- .nv.global.init           --------------------------
	.section	.nv.global.init,"aw",@progbits
.nv.global.init:
	.type		_$_str,@object
	.size		_$_str,(_$_str_$_2 - _$_str)
_$_str:
        /*0000*/ 	.byte	0x5f, 0x5f, 0x43, 0x55, 0x44, 0x41, 0x5f, 0x46, 0x54, 0x5a, 0x00
	.type		_$_str_$_2,@object
	.size		_$_str_$_2,(.L_1 - _$_str_$_2)
_$_str_$_2:
        /*000b*/ 	.byte	0x5f, 0x5f, 0x43, 0x55, 0x44, 0x41, 0x5f, 0x50, 0x52, 0x45, 0x43, 0x5f, 0x53, 0x51, 0x52, 0x54
        /*001b*/ 	.byte	0x00
.L_1:


//--------------------- .nv.constant0.triton_poi_fused__native_batch_norm_legit_no_training_add_46 --------------------------
	.section	.nv.constant0.triton_poi_fused__native_batch_norm_legit_no_training_add_46,"a",@progbits
	.sectionflags	@""
	.align	4
.nv.constant0.triton_poi_fused__native_batch_norm_legit_no_training_add_46:
	.zero		620
